//
// Generated by NVIDIA NVVM Compiler
//
// Compiler Build ID: CL-36424714
// Cuda compilation tools, release 13.0, V13.0.88
// Based on NVVM 20.0.0
//

.version 9.0
.target sm_100
.address_size 64

	// .globl	_Z9reductionPfS_j
// _ZZ9reductionPfS_jE6outArr has been demoted

.visible .entry _Z9reductionPfS_j(
	.param .u64 .ptr .align 1 _Z9reductionPfS_j_param_0,
	.param .u64 .ptr .align 1 _Z9reductionPfS_j_param_1,
	.param .u32 _Z9reductionPfS_j_param_2
)
{
	.reg .pred 	%p<14>;
	.reg .b32 	%r<14>;
	.reg .b32 	%f<34>;
	.reg .b64 	%rd<9>;
	// demoted variable
	.shared .align 4 .b8 _ZZ9reductionPfS_jE6outArr[4096];
	ld.param.u64 	%rd2, [_Z9reductionPfS_j_param_0];
	ld.param.u64 	%rd3, [_Z9reductionPfS_j_param_1];
	ld.param.u32 	%r5, [_Z9reductionPfS_j_param_2];
	cvta.to.global.u64 	%rd4, %rd3;
	mov.u32 	%r1, %tid.x;
	mov.u32 	%r2, %ctaid.x;
	mov.u32 	%r6, %ntid.x;
	mul.lo.s32 	%r7, %r2, %r6;
	shl.b32 	%r8, %r7, 1;
	add.s32 	%r3, %r8, %r1;
	shl.b32 	%r9, %r1, 2;
	mov.u32 	%r10, _ZZ9reductionPfS_jE6outArr;
	add.s32 	%r4, %r10, %r9;
	mov.b32 	%r11, 0;
	st.shared.u32 	[%r4], %r11;
	setp.ge.u32 	%p1, %r3, %r5;
	mul.wide.s32 	%rd5, %r3, 4;
	add.s64 	%rd1, %rd4, %rd5;
	@%p1 bra 	$L__BB0_2;
	ld.global.f32 	%f1, [%rd1];
	st.shared.f32 	[%r4], %f1;
$L__BB0_2:
	mov.b32 	%r12, 0;
	st.shared.u32 	[%r4+2048], %r12;
	add.s32 	%r13, %r3, 512;
	setp.ge.u32 	%p2, %r13, %r5;
	@%p2 bra 	$L__BB0_4;
	ld.global.f32 	%f2, [%rd1+2048];
	st.shared.f32 	[%r4+2048], %f2;
$L__BB0_4:
	bar.sync 	0;
	setp.gt.u32 	%p3, %r1, 511;
	@%p3 bra 	$L__BB0_6;
	ld.shared.f32 	%f3, [%r4+2048];
	ld.shared.f32 	%f4, [%r4];
	add.f32 	%f5, %f3, %f4;
	st.shared.f32 	[%r4], %f5;
$L__BB0_6:
	bar.sync 	0;
	setp.gt.u32 	%p4, %r1, 255;
	@%p4 bra 	$L__BB0_8;
	ld.shared.f32 	%f6, [%r4+1024];
	ld.shared.f32 	%f7, [%r4];
	add.f32 	%f8, %f6, %f7;
	st.shared.f32 	[%r4], %f8;
$L__BB0_8:
	bar.sync 	0;
	setp.gt.u32 	%p5, %r1, 127;
	@%p5 bra 	$L__BB0_10;
	ld.shared.f32 	%f9, [%r4+512];
	ld.shared.f32 	%f10, [%r4];
	add.f32 	%f11, %f9, %f10;
	st.shared.f32 	[%r4], %f11;
$L__BB0_10:
	bar.sync 	0;
	setp.gt.u32 	%p6, %r1, 63;
	@%p6 bra 	$L__BB0_12;
	ld.shared.f32 	%f12, [%r4+256];
	ld.shared.f32 	%f13, [%r4];
	add.f32 	%f14, %f12, %f13;
	st.shared.f32 	[%r4], %f14;
$L__BB0_12:
	bar.sync 	0;
	setp.gt.u32 	%p7, %r1, 31;
	@%p7 bra 	$L__BB0_14;
	ld.shared.f32 	%f15, [%r4+128];
	ld.shared.f32 	%f16, [%r4];
	add.f32 	%f17, %f15, %f16;
	st.shared.f32 	[%r4], %f17;
$L__BB0_14:
	bar.sync 	0;
	setp.gt.u32 	%p8, %r1, 15;
	@%p8 bra 	$L__BB0_16;
	ld.shared.f32 	%f18, [%r4+64];
	ld.shared.f32 	%f19, [%r4];
	add.f32 	%f20, %f18, %f19;
	st.shared.f32 	[%r4], %f20;
$L__BB0_16:
	bar.sync 	0;
	setp.gt.u32 	%p9, %r1, 7;
	@%p9 bra 	$L__BB0_18;
	ld.shared.f32 	%f21, [%r4+32];
	ld.shared.f32 	%f22, [%r4];
	add.f32 	%f23, %f21, %f22;
	st.shared.f32 	[%r4], %f23;
$L__BB0_18:
	bar.sync 	0;
	setp.gt.u32 	%p10, %r1, 3;
	@%p10 bra 	$L__BB0_20;
	ld.shared.f32 	%f24, [%r4+16];
	ld.shared.f32 	%f25, [%r4];
	add.f32 	%f26, %f24, %f25;
	st.shared.f32 	[%r4], %f26;
$L__BB0_20:
	bar.sync 	0;
	setp.gt.u32 	%p11, %r1, 1;
	@%p11 bra 	$L__BB0_22;
	ld.shared.f32 	%f27, [%r4+8];
	ld.shared.f32 	%f28, [%r4];
	add.f32 	%f29, %f27, %f28;
	st.shared.f32 	[%r4], %f29;
$L__BB0_22:
	bar.sync 	0;
	setp.ne.s32 	%p12, %r1, 0;
	@%p12 bra 	$L__BB0_24;
	ld.shared.f32 	%f30, [_ZZ9reductionPfS_jE6outArr+4];
	ld.shared.f32 	%f31, [%r4];
	add.f32 	%f32, %f30, %f31;
	st.shared.f32 	[%r4], %f32;
$L__BB0_24:
	setp.ne.s32 	%p13, %r1, 0;
	bar.sync 	0;
	@%p13 bra 	$L__BB0_26;
	ld.shared.f32 	%f33, [_ZZ9reductionPfS_jE6outArr];
	cvta.to.global.u64 	%rd6, %rd2;
	mul.wide.u32 	%rd7, %r2, 4;
	add.s64 	%rd8, %rd6, %rd7;
	st.global.f32 	[%rd8], %f33;
$L__BB0_26:
	bar.sync 	0;
	ret;

}


// ===== COMPILED SASS (sm_100) =====

	.target	sm_100

	.elftype	@"ET_EXEC"


//--------------------- .note.nv.tkinfo           --------------------------
	.section	.note.nv.tkinfo,"",@"SHT_NOTE"
	.sectionflags	@"SHF_NOTE_NV_TKINFO"
	.tkinfo
        /*0018*/ 	.word	0x00000002
        /*0030*/ 	.string	""
        /*0030*/ 	.string	"ptxas"
        /*0030*/ 	.string	"Cuda compilation tools, release 13.0, V13.0.88"
        /*0030*/ 	.string	"Build cuda_13.0.r13.0/compiler.36424714_0"
        /*0030*/ 	.string	"-arch sm_100 -m 64 "



//--------------------- .note.nv.cuinfo           --------------------------
	.section	.note.nv.cuinfo,"",@"SHT_NOTE"
	.sectionflags	@"SHF_NOTE_NV_CUINFO"
        /*0018*/ 	.short	0x0002
        /*001a*/ 	.short	0x0064
        /*001c*/ 	.short	0x0082
	.zero		2


//--------------------- .nv.info                  --------------------------
	.section	.nv.info,"",@"SHT_CUDA_INFO"
	.align	4


	//----- nvinfo : EIATTR_REGCOUNT
	.align		4
        /*0000*/ 	.byte	0x04, 0x2f
        /*0002*/ 	.short	(.L_1 - .L_0)
	.align		4
.L_0:
        /*0004*/ 	.word	index@(_Z9reductionPfS_j)
        /*0008*/ 	.word	0x0000000d


	//----- nvinfo : EIATTR_FRAME_SIZE
	.align		4
.L_1:
        /*000c*/ 	.byte	0x04, 0x11
        /*000e*/ 	.short	(.L_3 - .L_2)
	.align		4
.L_2:
        /*0010*/ 	.word	index@(_Z9reductionPfS_j)
        /*0014*/ 	.word	0x00000000


	//----- nvinfo : EIATTR_MIN_STACK_SIZE
	.align		4
.L_3:
        /*0018*/ 	.byte	0x04, 0x12
        /*001a*/ 	.short	(.L_5 - .L_4)
	.align		4
.L_4:
        /*001c*/ 	.word	index@(_Z9reductionPfS_j)
        /*0020*/ 	.word	0x00000000
.L_5:


//--------------------- .nv.compat                --------------------------
	.section	.nv.compat,"",@"SHT_CUDA_COMPAT_INFO"
	.align	4
        /*0000*/ 	.byte	0x02, 0x09, 0x00, 0x00, 0x02, 0x02, 0x01, 0x00, 0x02, 0x05, 0x05, 0x00, 0x03, 0x07, 0x01, 0x01
        /*0010*/ 	.byte	0x02, 0x03, 0x00, 0x00, 0x02, 0x06, 0x01, 0x00, 0x04, 0x0b, 0x08, 0x00, 0x09, 0x00, 0x00, 0x00
        /*0020*/ 	.byte	0x00, 0x00, 0x00, 0x00


//--------------------- .nv.info._Z9reductionPfS_j --------------------------
	.section	.nv.info._Z9reductionPfS_j,"",@"SHT_CUDA_INFO"
	.sectionflags	@""
	.align	4


	//----- nvinfo : EIATTR_CUDA_API_VERSION
	.align		4
        /*0000*/ 	.byte	0x04, 0x37
        /*0002*/ 	.short	(.L_7 - .L_6)
.L_6:
        /*0004*/ 	.word	0x00000082


	//----- nvinfo : EIATTR_KPARAM_INFO
	.align		4
.L_7:
        /*0008*/ 	.byte	0x04, 0x17
        /*000a*/ 	.short	(.L_9 - .L_8)
.L_8:
        /*000c*/ 	.word	0x00000000
        /*0010*/ 	.short	0x0002
        /*0012*/ 	.short	0x0010
        /*0014*/ 	.byte	0x00, 0xf0, 0x11, 0x00


	//----- nvinfo : EIATTR_KPARAM_INFO
	.align		4
.L_9:
        /*0018*/ 	.byte	0x04, 0x17
        /*001a*/ 	.short	(.L_11 - .L_10)
.L_10:
        /*001c*/ 	.word	0x00000000
        /*0020*/ 	.short	0x0001
        /*0022*/ 	.short	0x0008
        /*0024*/ 	.byte	0x00, 0xf5, 0x21, 0x00


	//----- nvinfo : EIATTR_KPARAM_INFO
	.align		4
.L_11:
        /*0028*/ 	.byte	0x04, 0x17
        /*002a*/ 	.short	(.L_13 - .L_12)
.L_12:
        /*002c*/ 	.word	0x00000000
        /*0030*/ 	.short	0x0000
        /*0032*/ 	.short	0x0000
        /*0034*/ 	.byte	0x00, 0xf5, 0x21, 0x00


	//----- nvinfo : EIATTR_SPARSE_MMA_MASK
	.align		4
.L_13:
        /*0038*/ 	.byte	0x03, 0x50
        /*003a*/ 	.short	0x0000


	//----- nvinfo : EIATTR_MAXREG_COUNT
	.align		4
        /*003c*/ 	.byte	0x03, 0x1b
        /*003e*/ 	.short	0x00ff


	//----- nvinfo : EIATTR_NUM_BARRIERS
	.align		4
        /*0040*/ 	.byte	0x02, 0x4c
        /*0042*/ 	.byte	0x01
	.zero		1


	//----- nvinfo : EIATTR_MERCURY_ISA_VERSION
	.align		4
        /*0044*/ 	.byte	0x03, 0x5f
        /*0046*/ 	.short	0x0101


	//----- nvinfo : EIATTR_VRC_CTA_INIT_COUNT
	.align		4
        /*0048*/ 	.byte	0x02, 0x4a
	.zero		1
	.zero		1


	//----- nvinfo : EIATTR_EXIT_INSTR_OFFSETS
	.align		4
        /*004c*/ 	.byte	0x04, 0x1c
        /*004e*/ 	.short	(.L_15 - .L_14)


	//   ....[0]....
.L_14:
        /*0050*/ 	.word	0x00000590


	//----- nvinfo : EIATTR_CBANK_PARAM_SIZE
	.align		4
.L_15:
        /*0054*/ 	.byte	0x03, 0x19
        /*0056*/ 	.short	0x0014


	//----- nvinfo : EIATTR_PARAM_CBANK
	.align		4
        /*0058*/ 	.byte	0x04, 0x0a
        /*005a*/ 	.short	(.L_17 - .L_16)
	.align		4
.L_16:
        /*005c*/ 	.word	index@(.nv.constant0._Z9reductionPfS_j)
        /*0060*/ 	.short	0x0380
        /*0062*/ 	.short	0x0014


	//----- nvinfo : EIATTR_SW_WAR
	.align		4
.L_17:
        /*0064*/ 	.byte	0x04, 0x36
        /*0066*/ 	.short	(.L_19 - .L_18)
.L_18:
        /*0068*/ 	.word	0x00000008
.L_19:


//--------------------- .nv.callgraph             --------------------------
	.section	.nv.callgraph,"",@"SHT_CUDA_CALLGRAPH"
	.align	4
	.sectionentsize	8
	.align		4
        /*0000*/ 	.word	0x00000000
	.align		4
        /*0004*/ 	.word	0xffffffff
	.align		4
        /*0008*/ 	.word	0x00000000
	.align		4
        /*000c*/ 	.word	0xfffffffe
	.align		4
        /*0010*/ 	.word	0x00000000
	.align		4
        /*0014*/ 	.word	0xfffffffd
	.align		4
        /*0018*/ 	.word	0x00000000
	.align		4
        /*001c*/ 	.word	0xfffffffc


//--------------------- .text._Z9reductionPfS_j   --------------------------
	.section	.text._Z9reductionPfS_j,"ax",@progbits
	.align	128
        .global         _Z9reductionPfS_j
        .type           _Z9reductionPfS_j,@function
        .size           _Z9reductionPfS_j,(.L_x_1 - _Z9reductionPfS_j)
        .other          _Z9reductionPfS_j,@"STO_CUDA_ENTRY STV_DEFAULT"
_Z9reductionPfS_j:
.text._Z9reductionPfS_j:
[----:B------:R-:W-:Y:S01]  /*0000*/  LDC R1, c[0x0][0x37c] ;  /* 0x0000df00ff017b82 */ /* 0x000fe20000000800 */
[----:B------:R-:W0:Y:S01]  /*0010*/  S2R R0, SR_CTAID.X ;  /* 0x0000000000007919 */ /* 0x000e220000002500 */
[----:B------:R-:W0:Y:S06]  /*0020*/  LDCU UR4, c[0x0][0x360] ;  /* 0x00006c00ff0477ac */ /* 0x000e2c0008000800 */
[----:B------:R-:W1:Y:S01]  /*0030*/  LDC.64 R4, c[0x0][0x388] ;  /* 0x0000e200ff047b82 */ /* 0x000e620000000a00 */
[----:B------:R-:W-:Y:S01]  /*0040*/  HFMA2 R8, -RZ, RZ, 0, 0 ;  /* 0x00000000ff087431 */ /* 0x000fe200000001ff */
[----:B------:R-:W2:Y:S01]  /*0050*/  S2R R2, SR_TID.X ;  /* 0x0000000000027919 */ /* 0x000ea20000002100 */
[----:B------:R-:W3:Y:S01]  /*0060*/  LDCU UR5, c[0x0][0x390] ;  /* 0x00007200ff0577ac */ /* 0x000ee20008000800 */
[----:B------:R-:W-:Y:S01]  /*0070*/  MOV R10, RZ ;  /* 0x000000ff000a7202 */ /* 0x000fe20000000f00 */
[----:B------:R-:W4:Y:S01]  /*0080*/  LDCU.64 UR6, c[0x0][0x358] ;  /* 0x00006b00ff0677ac */ /* 0x000f220008000a00 */
[----:B0-----:R-:W-:-:S04]  /*0090*/  IMAD R3, R0, UR4, RZ ;  /* 0x0000000400037c24 */ /* 0x001fc8000f8e02ff */
[----:B--2---:R-:W-:-:S04]  /*00a0*/  IMAD R3, R3, 0x2, R2 ;  /* 0x0000000203037824 */ /* 0x004fc800078e0202 */
[C---:B------:R-:W-:Y:S01]  /*00b0*/  VIADD R6, R3.reuse, 0x200 ;  /* 0x0000020003067836 */ /* 0x040fe20000000000 */
[C---:B---3--:R-:W-:Y:S01]  /*00c0*/  ISETP.GE.U32.AND P0, PT, R3.reuse, UR5, PT ;  /* 0x0000000503007c0c */ /* 0x048fe2000bf06070 */
[----:B-1----:R-:W-:-:S03]  /*00d0*/  IMAD.WIDE R4, R3, 0x4, R4 ;  /* 0x0000000403047825 */ /* 0x002fc600078e0204 */
[----:B------:R-:W-:-:S09]  /*00e0*/  ISETP.GE.U32.AND P1, PT, R6, UR5, PT ;  /* 0x0000000506007c0c */ /* 0x000fd2000bf26070 */
[----:B----4-:R-:W2:Y:S04]  /*00f0*/  @!P0 LDG.E R8, desc[UR6][R4.64] ;  /* 0x0000000604088981 */ /* 0x010ea8000c1e1900 */
[----:B------:R-:W3:Y:S01]  /*0100*/  @!P1 LDG.E R10, desc[UR6][R4.64+0x800] ;  /* 0x00080006040a9981 */ /* 0x000ee2000c1e1900 */
[----:B------:R-:W0:Y:S01]  /*0110*/  S2UR UR5, SR_CgaCtaId ;  /* 0x00000000000579c3 */ /* 0x000e220000008800 */
[----:B------:R-:W-:Y:S01]  /*0120*/  UMOV UR4, 0x400 ;  /* 0x0000040000047882 */ /* 0x000fe20000000000 */
[C---:B------:R-:W-:Y:S02]  /*0130*/  ISETP.GT.U32.AND P0, PT, R2.reuse, 0x1ff, PT ;  /* 0x000001ff0200780c */ /* 0x040fe40003f04070 */
[----:B------:R-:W-:Y:S01]  /*0140*/  ISETP.GT.U32.AND P1, PT, R2, 0xff, PT ;  /* 0x000000ff0200780c */ /* 0x000fe20003f24070 */
[----:B0-----:R-:W-:-:S06]  /*0150*/  ULEA UR4, UR5, UR4, 0x18 ;  /* 0x0000000405047291 */ /* 0x001fcc000f8ec0ff */
[----:B------:R-:W-:-:S05]  /*0160*/  LEA R3, R2, UR4, 0x2 ;  /* 0x0000000402037c11 */ /* 0x000fca000f8e10ff */
[----:B--2---:R-:W-:Y:S04]  /*0170*/  STS [R3], R8 ;  /* 0x0000000803007388 */ /* 0x004fe80000000800 */
[----:B---3--:R-:W-:Y:S01]  /*0180*/  STS [R3+0x800], R10 ;  /* 0x0008000a03007388 */ /* 0x008fe20000000800 */
[----:B------:R-:W-:Y:S06]  /*0190*/  BAR.SYNC.DEFER_BLOCKING 0x0 ;  /* 0x0000000000007b1d */ /* 0x000fec0000010000 */
[----:B------:R-:W-:Y:S04]  /*01a0*/  @!P0 LDS R6, [R3+0x800] ;  /* 0x0008000003068984 */ /* 0x000fe80000000800 */
[----:B------:R-:W0:Y:S02]  /*01b0*/  @!P0 LDS R7, [R3] ;  /* 0x0000000003078984 */ /* 0x000e240000000800 */
[----:B0-----:R-:W-:-:S05]  /*01c0*/  @!P0 FADD R6, R6, R7 ;  /* 0x0000000706068221 */ /* 0x001fca0000000000 */
[----:B------:R-:W-:Y:S01]  /*01d0*/  @!P0 STS [R3], R6 ;  /* 0x0000000603008388 */ /* 0x000fe20000000800 */
[----:B------:R-:W-:Y:S01]  /*01e0*/  BAR.SYNC.DEFER_BLOCKING 0x0 ;  /* 0x0000000000007b1d */ /* 0x000fe20000010000 */
[----:B------:R-:W-:-:S05]  /*01f0*/  ISETP.GT.U32.AND P0, PT, R2, 0x7f, PT ;  /* 0x0000007f0200780c */ /* 0x000fca0003f04070 */
        /* <DEDUP_REMOVED lines=41> */
[----:B------:R-:W-:-:S05]  /*0490*/  ISETP.NE.AND P1, PT, R2, RZ, PT ;  /* 0x000000ff0200720c */ /* 0x000fca0003f25270 */
[----:B------:R-:W-:Y:S04]  /*04a0*/  @!P0 LDS R5, [R3+0x8] ;  /* 0x0000080003058984 */ /* 0x000fe80000000800 */
[----:B------:R-:W0:Y:S02]  /*04b0*/  @!P0 LDS R8, [R3] ;  /* 0x0000000003088984 */ /* 0x000e240000000800 */
[----:B0-----:R-:W-:-:S05]  /*04c0*/  @!P0 FADD R8, R5, R8 ;  /* 0x0000000805088221 */ /* 0x001fca0000000000 */
[----:B------:R-:W-:Y:S01]  /*04d0*/  @!P0 STS [R3], R8 ;  /* 0x0000000803008388 */ /* 0x000fe20000000800 */
[----:B------:R-:W-:Y:S06]  /*04e0*/  BAR.SYNC.DEFER_BLOCKING 0x0 ;  /* 0x0000000000007b1d */ /* 0x000fec0000010000 */
[----:B------:R-:W-:Y:S04]  /*04f0*/  @!P1 LDS R2, [UR4+0x4] ;  /* 0x00000404ff029984 */ /* 0x000fe80008000800 */
[----:B------:R-:W0:Y:S02]  /*0500*/  @!P1 LDS R5, [R3] ;  /* 0x0000000003059984 */ /* 0x000e240000000800 */
[----:B0-----:R-:W-:-:S02]  /*0510*/  @!P1 FADD R2, R2, R5 ;  /* 0x0000000502029221 */ /* 0x001fc40000000000 */
[----:B------:R-:W0:Y:S03]  /*0520*/  @!P1 LDC.64 R4, c[0x0][0x380] ;  /* 0x0000e000ff049b82 */ /* 0x000e260000000a00 */
[----:B------:R-:W-:Y:S05]  /*0530*/  @!P1 STS [R3], R2 ;  /* 0x0000000203009388 */ /* 0x000fea0000000800 */
[----:B------:R-:W-:Y:S01]  /*0540*/  BAR.SYNC.DEFER_BLOCKING 0x0 ;  /* 0x0000000000007b1d */ /* 0x000fe20000010000 */
[----:B0-----:R-:W-:-:S05]  /*0550*/  @!P1 IMAD.WIDE.U32 R4, R0, 0x4, R4 ;  /* 0x0000000400049825 */ /* 0x001fca00078e0004 */
[----:B------:R-:W0:Y:S04]  /*0560*/  @!P1 LDS R7, [UR4] ;  /* 0x00000004ff079984 */ /* 0x000e280008000800 */
[----:B0-----:R-:W-:Y:S01]  /*0570*/  @!P1 STG.E desc[UR6][R4.64], R7 ;  /* 0x0000000704009986 */ /* 0x001fe2000c101906 */
[----:B------:R-:W-:Y:S06]  /*0580*/  BAR.SYNC.DEFER_BLOCKING 0x0 ;  /* 0x0000000000007b1d */ /* 0x000fec0000010000 */
[----:B------:R-:W-:Y:S05]  /*0590*/  EXIT ;  /* 0x000000000000794d */ /* 0x000fea0003800000 */
.L_x_0:
[----:B------:R-:W-:-:S00]  /*05a0*/  BRA `(.L_x_0) ;  /* 0xfffffffc00fc7947 */ /* 0x000fc0000383ffff */
[----:B------:R-:W-:-:S00]  /*05b0*/  NOP ;  /* 0x0000000000007918 */ /* 0x000fc00000000000 */
        /* <DEDUP_REMOVED lines=12> */
.L_x_1:


//--------------------- .nv.shared._Z9reductionPfS_j --------------------------
	.section	.nv.shared._Z9reductionPfS_j,"aw",@nobits
	.sectionflags	@""
	.align	4
.nv.shared._Z9reductionPfS_j:
	.zero		5120


//--------------------- .nv.shared.reserved.0     --------------------------
	.section	.nv.shared.reserved.0,"aw",@nobits
	.weak		__nv_reservedSMEM_offset_0_alias
	.size		__nv_reservedSMEM_offset_0_alias, 0, 64
	.other		__nv_reservedSMEM_offset_0_alias,@"STO_CUDA_RESERVED_SHARED STV_DEFAULT"
__nv_reservedSMEM_offset_0_alias:
	.zero		0
	.zero		64


//--------------------- .nv.constant0._Z9reductionPfS_j --------------------------
	.section	.nv.constant0._Z9reductionPfS_j,"a",@progbits
	.sectionflags	@""
	.align	4
.nv.constant0._Z9reductionPfS_j:
	.zero		916


//--------------------- SYMBOLS --------------------------

	.type		.nv.reservedSmem.offset0,@object
	.size		.nv.reservedSmem.offset0,0x4
	.type		.nv.reservedSmem.cap,@object
	.size		.nv.reservedSmem.cap,0x4
